//
// Generated by NVIDIA NVVM Compiler
//
// Compiler Build ID: CL-36424714
// Cuda compilation tools, release 13.0, V13.0.88
// Based on NVVM 20.0.0
//

.version 9.0
.target sm_100
.address_size 64

	// .globl	_Z1Kv
.extern .func  (.param .b32 func_retval0) vprintf
(
	.param .b64 vprintf_param_0,
	.param .b64 vprintf_param_1
)
;
.global .align 1 .b8 $str[10] = {105, 110, 32, 75, 58, 32, 37, 100, 10};

.visible .entry _Z1Kv()
{
	.local .align 8 .b8 	__local_depot0[8];
	.reg .b64 	%SP;
	.reg .b64 	%SPL;
	.reg .b32 	%r<4>;
	.reg .b64 	%rd<5>;

	mov.u64 	%SPL, __local_depot0;
	cvta.local.u64 	%SP, %SPL;
	add.u64 	%rd1, %SP, 0;
	add.u64 	%rd2, %SPL, 0;
	mov.u32 	%r1, %tid.x;
	st.local.u32 	[%rd2], %r1;
	mov.u64 	%rd3, $str;
	cvta.global.u64 	%rd4, %rd3;
	{ // callseq 0, 0
	.param .b64 param0;
	st.param.b64 	[param0], %rd4;
	.param .b64 param1;
	st.param.b64 	[param1], %rd1;
	.param .b32 retval0;
	call.uni (retval0), 
	vprintf, 
	(
	param0, 
	param1
	);
	ld.param.b32 	%r2, [retval0];
	} // callseq 0
	ret;

}


// ===== COMPILED SASS (sm_100) =====

	.target	sm_100

	.elftype	@"ET_EXEC"


//--------------------- .note.nv.tkinfo           --------------------------
	.section	.note.nv.tkinfo,"",@"SHT_NOTE"
	.sectionflags	@"SHF_NOTE_NV_TKINFO"
	.tkinfo
        /*0018*/ 	.word	0x00000002
        /*0030*/ 	.string	""
        /*0030*/ 	.string	"ptxas"
        /*0030*/ 	.string	"Cuda compilation tools, release 13.0, V13.0.88"
        /*0030*/ 	.string	"Build cuda_13.0.r13.0/compiler.36424714_0"
        /*0030*/ 	.string	"-arch sm_100 -m 64 "



//--------------------- .note.nv.cuinfo           --------------------------
	.section	.note.nv.cuinfo,"",@"SHT_NOTE"
	.sectionflags	@"SHF_NOTE_NV_CUINFO"
        /*0018*/ 	.short	0x0002
        /*001a*/ 	.short	0x0064
        /*001c*/ 	.short	0x0082
	.zero		2


//--------------------- .nv.info                  --------------------------
	.section	.nv.info,"",@"SHT_CUDA_INFO"
	.align	4


	//----- nvinfo : EIATTR_REGCOUNT
	.align		4
        /*0000*/ 	.byte	0x04, 0x2f
        /*0002*/ 	.short	(.L_2 - .L_1)
	.align		4
.L_1:
        /*0004*/ 	.word	index@(_Z1Kv)
        /*0008*/ 	.word	0x00000018


	//----- nvinfo : EIATTR_FRAME_SIZE
	.align		4
.L_2:
        /*000c*/ 	.byte	0x04, 0x11
        /*000e*/ 	.short	(.L_4 - .L_3)
	.align		4
.L_3:
        /*0010*/ 	.word	index@(_Z1Kv)
        /*0014*/ 	.word	0x00000008


	//----- nvinfo : EIATTR_MIN_STACK_SIZE
	.align		4
.L_4:
        /*0018*/ 	.byte	0x04, 0x12
        /*001a*/ 	.short	(.L_6 - .L_5)
	.align		4
.L_5:
        /*001c*/ 	.word	index@(_Z1Kv)
        /*0020*/ 	.word	0x00000008
.L_6:


//--------------------- .nv.compat                --------------------------
	.section	.nv.compat,"",@"SHT_CUDA_COMPAT_INFO"
	.align	4
        /*0000*/ 	.byte	0x02, 0x09, 0x00, 0x00, 0x02, 0x02, 0x01, 0x00, 0x02, 0x05, 0x05, 0x00, 0x03, 0x07, 0x01, 0x01
        /*0010*/ 	.byte	0x02, 0x03, 0x00, 0x00, 0x02, 0x06, 0x01, 0x00, 0x04, 0x0b, 0x08, 0x00, 0x09, 0x00, 0x00, 0x00
        /*0020*/ 	.byte	0x00, 0x00, 0x00, 0x00


//--------------------- .nv.info._Z1Kv            --------------------------
	.section	.nv.info._Z1Kv,"",@"SHT_CUDA_INFO"
	.sectionflags	@""
	.align	4


	//----- nvinfo : EIATTR_CUDA_API_VERSION
	.align		4
        /*0000*/ 	.byte	0x04, 0x37
        /*0002*/ 	.short	(.L_8 - .L_7)
.L_7:
        /*0004*/ 	.word	0x00000082


	//----- nvinfo : EIATTR_SPARSE_MMA_MASK
	.align		4
.L_8:
        /*0008*/ 	.byte	0x03, 0x50
        /*000a*/ 	.short	0x0000


	//----- nvinfo : EIATTR_MAXREG_COUNT
	.align		4
        /*000c*/ 	.byte	0x03, 0x1b
        /*000e*/ 	.short	0x00ff


	//----- nvinfo : EIATTR_EXTERNS
	.align		4
        /*0010*/ 	.byte	0x04, 0x0f
        /*0012*/ 	.short	(.L_10 - .L_9)


	//   ....[0]....
	.align		4
.L_9:
        /*0014*/ 	.word	index@(vprintf)


	//----- nvinfo : EIATTR_MERCURY_ISA_VERSION
	.align		4
.L_10:
        /*0018*/ 	.byte	0x03, 0x5f
        /*001a*/ 	.short	0x0101


	//----- nvinfo : EIATTR_VRC_CTA_INIT_COUNT
	.align		4
        /*001c*/ 	.byte	0x02, 0x4a
	.zero		1
	.zero		1


	//----- nvinfo : EIATTR_SYSCALL_OFFSETS
	.align		4
        /*0020*/ 	.byte	0x04, 0x46
        /*0022*/ 	.short	(.L_12 - .L_11)


	//   ....[0]....
.L_11:
        /*0024*/ 	.word	0x000000e0


	//----- nvinfo : EIATTR_EXIT_INSTR_OFFSETS
	.align		4
.L_12:
        /*0028*/ 	.byte	0x04, 0x1c
        /*002a*/ 	.short	(.L_14 - .L_13)


	//   ....[0]....
.L_13:
        /*002c*/ 	.word	0x000000f0


	//----- nvinfo : EIATTR_SW_WAR
	.align		4
.L_14:
        /*0030*/ 	.byte	0x04, 0x36
        /*0032*/ 	.short	(.L_16 - .L_15)
.L_15:
        /*0034*/ 	.word	0x00000008
.L_16:


//--------------------- .nv.callgraph             --------------------------
	.section	.nv.callgraph,"",@"SHT_CUDA_CALLGRAPH"
	.align	4
	.sectionentsize	8
	.align		4
        /*0000*/ 	.word	0x00000000
	.align		4
        /*0004*/ 	.word	0xffffffff
	.align		4
        /*0008*/ 	.word	index@(_Z1Kv)
	.align		4
        /*000c*/ 	.word	index@(vprintf)
	.align		4
        /*0010*/ 	.word	0x00000000
	.align		4
        /*0014*/ 	.word	0xfffffffe
	.align		4
        /*0018*/ 	.word	0x00000000
	.align		4
        /*001c*/ 	.word	0xfffffffd
	.align		4
        /*0020*/ 	.word	0x00000000
	.align		4
        /*0024*/ 	.word	0xfffffffc


//--------------------- .nv.constant4             --------------------------
	.section	.nv.constant4,"a",@progbits
	.align	8
	.align		8
.nv.constant4:
        /*0000*/ 	.dword	vprintf
	.align		8
        /*0008*/ 	.dword	$str


//--------------------- .text._Z1Kv               --------------------------
	.section	.text._Z1Kv,"ax",@progbits
	.align	128
        .global         _Z1Kv
        .type           _Z1Kv,@function
        .size           _Z1Kv,(.L_x_2 - _Z1Kv)
        .other          _Z1Kv,@"STO_CUDA_ENTRY STV_DEFAULT"
_Z1Kv:
.text._Z1Kv:
[----:B------:R-:W0:Y:S01]  /*0000*/  LDC R1, c[0x0][0x37c] ;  /* 0x0000df00ff017b82 */ /* 0x000e220000000800 */
[----:B------:R-:W1:Y:S01]  /*0010*/  S2R R8, SR_TID.X ;  /* 0x0000000000087919 */ /* 0x000e620000002100 */
[----:B0-----:R-:W-:Y:S01]  /*0020*/  VIADD R1, R1, 0xfffffff8 ;  /* 0xfffffff801017836 */ /* 0x001fe20000000000 */
[----:B------:R-:W-:Y:S01]  /*0030*/  MOV R0, 0x0 ;  /* 0x0000000000007802 */ /* 0x000fe20000000f00 */
[----:B------:R-:W0:Y:S04]  /*0040*/  LDCU UR4, c[0x0][0x2f8] ;  /* 0x00005f00ff0477ac */ /* 0x000e280008000800 */
[----:B------:R2:W3:Y:S01]  /*0050*/  LDC.64 R2, c[0x4][R0] ;  /* 0x0100000000027b82 */ /* 0x0004e20000000a00 */
[----:B------:R-:W4:Y:S01]  /*0060*/  LDCU.64 UR6, c[0x4][0x8] ;  /* 0x01000100ff0677ac */ /* 0x000f220008000a00 */
[----:B------:R-:W5:Y:S01]  /*0070*/  LDCU UR5, c[0x0][0x2fc] ;  /* 0x00005f80ff0577ac */ /* 0x000f620008000800 */
[----:B0-----:R-:W-:Y:S01]  /*0080*/  IADD3 R6, P0, PT, R1, UR4, RZ ;  /* 0x0000000401067c10 */ /* 0x001fe2000ff1e0ff */
[----:B----4-:R-:W-:Y:S01]  /*0090*/  IMAD.U32 R4, RZ, RZ, UR6 ;  /* 0x00000006ff047e24 */ /* 0x010fe2000f8e00ff */
[----:B------:R-:W-:-:S03]  /*00a0*/  MOV R5, UR7 ;  /* 0x0000000700057c02 */ /* 0x000fc60008000f00 */
[----:B-----5:R-:W-:Y:S01]  /*00b0*/  IMAD.X R7, RZ, RZ, UR5, P0 ;  /* 0x00000005ff077e24 */ /* 0x020fe200080e06ff */
[----:B-1----:R2:W-:Y:S07]  /*00c0*/  STL [R1], R8 ;  /* 0x0000000801007387 */ /* 0x0025ee0000100800 */
[----:B------:R-:W-:-:S07]  /*00d0*/  LEPC R20, `(.L_x_0) ;  /* 0x000000001014794e */ /* 0x000fce0000000000 */
[----:B--23--:R-:W-:Y:S05]  /*00e0*/  CALL.ABS.NOINC R2 ;  /* 0x0000000002007343 */ /* 0x00cfea0003c00000 */
.L_x_0:
[----:B------:R-:W-:Y:S05]  /*00f0*/  EXIT ;  /* 0x000000000000794d */ /* 0x000fea0003800000 */
.L_x_1:
[----:B------:R-:W-:-:S00]  /*0100*/  BRA `(.L_x_1) ;  /* 0xfffffffc00fc7947 */ /* 0x000fc0000383ffff */
[----:B------:R-:W-:-:S00]  /*0110*/  NOP ;  /* 0x0000000000007918 */ /* 0x000fc00000000000 */
        /* <DEDUP_REMOVED lines=14> */
.L_x_2:


//--------------------- .nv.global.init           --------------------------
	.section	.nv.global.init,"aw",@progbits
.nv.global.init:
	.type		$str,@object
	.size		$str,(.L_0 - $str)
$str:
        /*0000*/ 	.byte	0x69, 0x6e, 0x20, 0x4b, 0x3a, 0x20, 0x25, 0x64, 0x0a, 0x00
.L_0:


//--------------------- .nv.shared.reserved.0     --------------------------
	.section	.nv.shared.reserved.0,"aw",@nobits
	.weak		__nv_reservedSMEM_offset_0_alias
	.size		__nv_reservedSMEM_offset_0_alias, 0, 64
	.other		__nv_reservedSMEM_offset_0_alias,@"STO_CUDA_RESERVED_SHARED STV_DEFAULT"
__nv_reservedSMEM_offset_0_alias:
	.zero		0
	.zero		64


//--------------------- .nv.constant0._Z1Kv       --------------------------
	.section	.nv.constant0._Z1Kv,"a",@progbits
	.sectionflags	@""
	.align	4
.nv.constant0._Z1Kv:
	.zero		896


//--------------------- SYMBOLS --------------------------

	.type		.nv.reservedSmem.offset0,@object
	.size		.nv.reservedSmem.offset0,0x4
	.type		vprintf,@function
